	.headerflags	@"EF_CUDA_TEXMODE_UNIFIED EF_CUDA_64BIT_ADDRESS EF_CUDA_ACCELERATORS EF_CUDA_SM90 EF_CUDA_VIRTUAL_SM(EF_CUDA_SM90)"
	.elftype	@"ET_EXEC"


//--------------------- .nv.info                  --------------------------
	.section	.nv.info,"",@"SHT_CUDA_INFO"
	.align	4


	//----- nvinfo : EIATTR_REGCOUNT
	.align		4
        /*0000*/ 	.byte	0x04, 0x2f
        /*0002*/ 	.short	(.L_1 - .L_0)
	.align		4
.L_0:
        /*0004*/ 	.word	index@(triton_per_fused_dot_16)
        /*0008*/ 	.word	0x0000000f


	//----- nvinfo : EIATTR_MIN_STACK_SIZE
	.align		4
.L_1:
        /*000c*/ 	.byte	0x04, 0x12
        /*000e*/ 	.short	(.L_3 - .L_2)
	.align		4
.L_2:
        /*0010*/ 	.word	index@(triton_per_fused_dot_16)
        /*0014*/ 	.word	0x00000000


	//----- nvinfo : EIATTR_FRAME_SIZE
	.align		4
.L_3:
        /*0018*/ 	.byte	0x04, 0x11
        /*001a*/ 	.short	(.L_5 - .L_4)
	.align		4
.L_4:
        /*001c*/ 	.word	index@(triton_per_fused_dot_16)
        /*0020*/ 	.word	0x00000000


	//----- nvinfo : EIATTR_MIN_STACK_SIZE
	.align		4
.L_5:
        /*0024*/ 	.byte	0x04, 0x12
        /*0026*/ 	.short	(.L_7 - .L_6)
	.align		4
.L_6:
        /*0028*/ 	.word	index@(triton_per_fused_dot_16)
        /*002c*/ 	.word	0x00000000
.L_7:


//--------------------- .nv.info.triton_per_fused_dot_16 --------------------------
	.section	.nv.info.triton_per_fused_dot_16,"",@"SHT_CUDA_INFO"
	.sectionflags	@""
	.align	4


	//----- nvinfo : EIATTR_CUDA_API_VERSION
	.align		4
        /*0000*/ 	.byte	0x04, 0x37
        /*0002*/ 	.short	(.L_9 - .L_8)
.L_8:
        /*0004*/ 	.word	0x0000007c


	//----- nvinfo : EIATTR_KPARAM_INFO
	.align		4
.L_9:
        /*0008*/ 	.byte	0x04, 0x17
        /*000a*/ 	.short	(.L_11 - .L_10)
.L_10:
        /*000c*/ 	.word	0x00000000
        /*0010*/ 	.short	0x0003
        /*0012*/ 	.short	0x0018
        /*0014*/ 	.byte	0x00, 0xf0, 0x11, 0x00


	//----- nvinfo : EIATTR_KPARAM_INFO
	.align		4
.L_11:
        /*0018*/ 	.byte	0x04, 0x17
        /*001a*/ 	.short	(.L_13 - .L_12)
.L_12:
        /*001c*/ 	.word	0x00000000
        /*0020*/ 	.short	0x0002
        /*0022*/ 	.short	0x0010
        /*0024*/ 	.byte	0x00, 0xf4, 0x21, 0x00


	//----- nvinfo : EIATTR_KPARAM_INFO
	.align		4
.L_13:
        /*0028*/ 	.byte	0x04, 0x17
        /*002a*/ 	.short	(.L_15 - .L_14)
.L_14:
        /*002c*/ 	.word	0x00000000
        /*0030*/ 	.short	0x0001
        /*0032*/ 	.short	0x0008
        /*0034*/ 	.byte	0x00, 0xf4, 0x21, 0x00


	//----- nvinfo : EIATTR_KPARAM_INFO
	.align		4
.L_15:
        /*0038*/ 	.byte	0x04, 0x17
        /*003a*/ 	.short	(.L_17 - .L_16)
.L_16:
        /*003c*/ 	.word	0x00000000
        /*0040*/ 	.short	0x0000
        /*0042*/ 	.short	0x0000
        /*0044*/ 	.byte	0x00, 0xf4, 0x21, 0x00


	//----- nvinfo : EIATTR_SPARSE_MMA_MASK
	.align		4
.L_17:
        /*0048*/ 	.byte	0x03, 0x50
        /*004a*/ 	.short	0x0000


	//----- nvinfo : EIATTR_MAXREG_COUNT
	.align		4
        /*004c*/ 	.byte	0x03, 0x1b
        /*004e*/ 	.short	0x00ff


	//----- nvinfo : EIATTR_COOP_GROUP_MASK_REGIDS
	.align		4
        /*0050*/ 	.byte	0x04, 0x29
        /*0052*/ 	.short	(.L_19 - .L_18)


	//   ....[0]....
.L_18:
        /*0054*/ 	.word	0xffffffff


	//   ....[1]....
        /*0058*/ 	.word	0xffffffff


	//   ....[2]....
        /*005c*/ 	.word	0xffffffff


	//   ....[3]....
        /*0060*/ 	.word	0xffffffff


	//   ....[4]....
        /*0064*/ 	.word	0xffffffff


	//   ....[5]....
        /*0068*/ 	.word	0xffffffff


	//   ....[6]....
        /*006c*/ 	.word	0xffffffff


	//   ....[7]....
        /*0070*/ 	.word	0xffffffff


	//----- nvinfo : EIATTR_COOP_GROUP_INSTR_OFFSETS
	.align		4
.L_19:
        /*0074*/ 	.byte	0x04, 0x28
        /*0076*/ 	.short	(.L_21 - .L_20)


	//   ....[0]....
.L_20:
        /*0078*/ 	.word	0x00000140


	//   ....[1]....
        /*007c*/ 	.word	0x00000160


	//   ....[2]....
        /*0080*/ 	.word	0x00000190


	//   ....[3]....
        /*0084*/ 	.word	0x000001c0


	//   ....[4]....
        /*0088*/ 	.word	0x000001e0


	//   ....[5]....
        /*008c*/ 	.word	0x00000250


	//   ....[6]....
        /*0090*/ 	.word	0x00000270


	//   ....[7]....
        /*0094*/ 	.word	0x00000290


	//----- nvinfo : EIATTR_EXIT_INSTR_OFFSETS
	.align		4
.L_21:
        /*0098*/ 	.byte	0x04, 0x1c
        /*009a*/ 	.short	(.L_23 - .L_22)


	//   ....[0]....
.L_22:
        /*009c*/ 	.word	0x000002f0


	//   ....[1]....
        /*00a0*/ 	.word	0x00000330


	//----- nvinfo : EIATTR_REQNTID
	.align		4
.L_23:
        /*00a4*/ 	.byte	0x04, 0x10
        /*00a6*/ 	.short	(.L_25 - .L_24)
.L_24:
        /*00a8*/ 	.word	0x00000100
        /*00ac*/ 	.word	0x00000001
        /*00b0*/ 	.word	0x00000001


	//----- nvinfo : EIATTR_CBANK_PARAM_SIZE
	.align		4
.L_25:
        /*00b4*/ 	.byte	0x03, 0x19
        /*00b6*/ 	.short	0x001c


	//----- nvinfo : EIATTR_PARAM_CBANK
	.align		4
        /*00b8*/ 	.byte	0x04, 0x0a
        /*00ba*/ 	.short	(.L_27 - .L_26)
	.align		4
.L_26:
        /*00bc*/ 	.word	index@(.nv.constant0.triton_per_fused_dot_16)
        /*00c0*/ 	.short	0x0210
        /*00c2*/ 	.short	0x001c


	//----- nvinfo : EIATTR_SW_WAR
	.align		4
.L_27:
        /*00c4*/ 	.byte	0x04, 0x36
        /*00c6*/ 	.short	(.L_29 - .L_28)
.L_28:
        /*00c8*/ 	.word	0x00000008
.L_29:


//--------------------- .nv.callgraph             --------------------------
	.section	.nv.callgraph,"",@"SHT_CUDA_CALLGRAPH"
	.align	4
	.sectionentsize	8
	.align		4
        /*0000*/ 	.word	0x00000000
	.align		4
        /*0004*/ 	.word	0xffffffff
	.align		4
        /*0008*/ 	.word	0x00000000
	.align		4
        /*000c*/ 	.word	0xfffffffe
	.align		4
        /*0010*/ 	.word	0x00000000
	.align		4
        /*0014*/ 	.word	0xfffffffd
	.align		4
        /*0018*/ 	.word	0x00000000
	.align		4
        /*001c*/ 	.word	0xfffffffc


//--------------------- .text.triton_per_fused_dot_16 --------------------------
	.section	.text.triton_per_fused_dot_16,"ax",@progbits
	.sectionflags	@"SHF_BARRIERS=1"
	.align	128
        .global         triton_per_fused_dot_16
        .type           triton_per_fused_dot_16,@function
        .size           triton_per_fused_dot_16,(.L_x_1 - triton_per_fused_dot_16)
        .other          triton_per_fused_dot_16,@"STO_CUDA_ENTRY STV_DEFAULT"
triton_per_fused_dot_16:
.text.triton_per_fused_dot_16:
[----:B------:R-:W0:Y:S02]  /*0000*/  LDC R1, c[0x0][0x28] ;  /* 0x00000a00ff017b82 */ /* 0x000e240000000800 */
[----:B------:R-:W1:Y:S01]  /*0010*/  S2R R12, SR_TID.X ;  /* 0x00000000000c7919 */ /* 0x000e620000002100 */
[----:B------:R-:W2:Y:S01]  /*0020*/  LDC.64 R4, c[0x0][0x210] ;  /* 0x00008400ff047b82 */ /* 0x000ea20000000a00 */
[----:B------:R-:W-:-:S07]  /*0030*/  ULDC.64 UR6, c[0x0][0x208] ;  /* 0x0000820000067ab9 */ /* 0x000fce0000000a00 */
[----:B------:R-:W3:Y:S01]  /*0040*/  LDC.64 R8, c[0x0][0x218] ;  /* 0x00008600ff087b82 */ /* 0x000ee20000000a00 */
[----:B-1----:R-:W-:-:S04]  /*0050*/  SHF.L.U32 R0, R12, 0x2, RZ ;  /* 0x000000020c007819 */ /* 0x002fc800000006ff */
[----:B------:R-:W-:-:S05]  /*0060*/  LOP3.LUT R3, R0, 0x3fc, RZ, 0xc0, !PT ;  /* 0x000003fc00037812 */ /* 0x000fca00078ec0ff */
[----:B--2---:R-:W-:-:S04]  /*0070*/  IMAD.WIDE.U32 R4, R3, 0x4, R4 ;  /* 0x0000000403047825 */ /* 0x004fc800078e0004 */
[----:B---3--:R-:W-:Y:S02]  /*0080*/  IMAD.WIDE.U32 R8, R3, 0x4, R8 ;  /* 0x0000000403087825 */ /* 0x008fe400078e0008 */
[----:B------:R-:W2:Y:S04]  /*0090*/  LDG.E.128 R4, desc[UR6][R4.64] ;  /* 0x0000000604047981 */ /* 0x000ea8000c1e1d00 */
[----:B------:R-:W2:Y:S01]  /*00a0*/  LDG.E.128 R8, desc[UR6][R8.64] ;  /* 0x0000000608087981 */ /* 0x000ea2000c1e1d00 */
[----:B------:R-:W1:Y:S01]  /*00b0*/  S2UR UR5, SR_CgaCtaId ;  /* 0x00000000000579c3 */ /* 0x000e620000008800 */
[C---:B------:R-:W-:Y:S01]  /*00c0*/  LOP3.LUT P0, RZ, R12.reuse, 0x1f, RZ, 0xc0, !PT ;  /* 0x0000001f0cff7812 */ /* 0x040fe2000780c0ff */
[----:B------:R-:W-:Y:S01]  /*00d0*/  UMOV UR4, 0x400 ;  /* 0x0000040000047882 */ /* 0x000fe20000000000 */
[----:B------:R-:W-:Y:S01]  /*00e0*/  ISETP.GE.AND P1, PT, R12, 0x8, PT ;  /* 0x000000080c00780c */ /* 0x000fe20003f26270 */
[----:B-1----:R-:W-:Y:S01]  /*00f0*/  UPRMT UR4, UR5, 0x654, UR4 ;  /* 0x0000065405047896 */ /* 0x002fe20008000004 */
[----:B--2---:R-:W-:-:S04]  /*0100*/  FMUL R3, R5, R9 ;  /* 0x0000000905037220 */ /* 0x004fc80000400000 */
[----:B------:R-:W-:-:S04]  /*0110*/  FFMA R3, R4, R8, R3 ;  /* 0x0000000804037223 */ /* 0x000fc80000000003 */
[----:B------:R-:W-:-:S04]  /*0120*/  FFMA R6, R6, R10, R3 ;  /* 0x0000000a06067223 */ /* 0x000fc80000000003 */
[----:B------:R-:W-:-:S05]  /*0130*/  FFMA R6, R7, R11, R6 ;  /* 0x0000000b07067223 */ /* 0x000fca0000000006 */
[----:B------:R-:W1:Y:S02]  /*0140*/  SHFL.BFLY PT, R3, R6, 0x10, 0x1f ;  /* 0x0e001f0006037f89 */ /* 0x000e6400000e0000 */
[----:B-1----:R-:W-:-:S05]  /*0150*/  FADD R3, R6, R3 ;  /* 0x0000000306037221 */ /* 0x002fca0000000000 */
[----:B------:R-:W1:Y:S02]  /*0160*/  SHFL.BFLY PT, R10, R3, 0x8, 0x1f ;  /* 0x0d001f00030a7f89 */ /* 0x000e6400000e0000 */
[----:B-1----:R-:W-:Y:S01]  /*0170*/  FADD R10, R3, R10 ;  /* 0x0000000a030a7221 */ /* 0x002fe20000000000 */
[----:B------:R-:W-:-:S04]  /*0180*/  SHF.R.U32.HI R3, RZ, 0x3, R12 ;  /* 0x00000003ff037819 */ /* 0x000fc8000001160c */
[----:B------:R-:W1:Y:S01]  /*0190*/  SHFL.BFLY PT, R7, R10, 0x4, 0x1f ;  /* 0x0c801f000a077f89 */ /* 0x000e6200000e0000 */
[----:B------:R-:W-:Y:S01]  /*01a0*/  LOP3.LUT R6, R3, 0x1c, RZ, 0xc0, !PT ;  /* 0x0000001c03067812 */ /* 0x000fe200078ec0ff */
[----:B-1----:R-:W-:-:S05]  /*01b0*/  FADD R7, R10, R7 ;  /* 0x000000070a077221 */ /* 0x002fca0000000000 */
[----:B------:R-:W1:Y:S02]  /*01c0*/  SHFL.BFLY PT, R4, R7, 0x2, 0x1f ;  /* 0x0c401f0007047f89 */ /* 0x000e6400000e0000 */
[----:B-1----:R-:W-:-:S05]  /*01d0*/  FADD R4, R7, R4 ;  /* 0x0000000407047221 */ /* 0x002fca0000000000 */
[----:B------:R-:W1:Y:S02]  /*01e0*/  SHFL.BFLY PT, R5, R4, 0x1, 0x1f ;  /* 0x0c201f0004057f89 */ /* 0x000e6400000e0000 */
[----:B-1----:R-:W-:-:S05]  /*01f0*/  FADD R5, R4, R5 ;  /* 0x0000000504057221 */ /* 0x002fca0000000000 */
[----:B------:R-:W-:Y:S01]  /*0200*/  @!P0 STS [R6+UR4], R5 ;  /* 0x0000000506008988 */ /* 0x000fe20008000804 */
[----:B------:R-:W-:Y:S01]  /*0210*/  BAR.SYNC.DEFER_BLOCKING 0x0 ;  /* 0x0000000000007b1d */ /* 0x000fe20000010000 */
[----:B------:R-:W-:-:S04]  /*0220*/  LOP3.LUT P0, RZ, R12, 0x7, RZ, 0xc0, !PT ;  /* 0x000000070cff7812 */ /* 0x000fc8000780c0ff */
[----:B------:R-:W-:Y:S01]  /*0230*/  ISETP.LT.AND P0, PT, R12, 0x8, !P0 ;  /* 0x000000080c00780c */ /* 0x000fe20004701270 */
[----:B------:R-:W1:Y:S04]  /*0240*/  @!P1 LDS R2, [R0+UR4] ;  /* 0x0000000400029984 */ /* 0x000e680008000800 */
[----:B-1----:R-:W1:Y:S02]  /*0250*/  SHFL.BFLY PT, R3, R2, 0x4, 0x1f ;  /* 0x0c801f0002037f89 */ /* 0x002e6400000e0000 */
[----:B-1----:R-:W-:-:S05]  /*0260*/  FADD R3, R2, R3 ;  /* 0x0000000302037221 */ /* 0x002fca0000000000 */
[----:B------:R-:W1:Y:S02]  /*0270*/  SHFL.BFLY PT, R4, R3, 0x2, 0x1f ;  /* 0x0c401f0003047f89 */ /* 0x000e6400000e0000 */
[----:B-1----:R-:W-:-:S05]  /*0280*/  FADD R4, R3, R4 ;  /* 0x0000000403047221 */ /* 0x002fca0000000000 */
[----:B------:R-:W1:Y:S02]  /*0290*/  SHFL.BFLY PT, R7, R4, 0x1, 0x1f ;  /* 0x0c201f0004077f89 */ /* 0x000e6400000e0000 */
[----:B-1----:R-:W-:-:S05]  /*02a0*/  FADD R7, R4, R7 ;  /* 0x0000000704077221 */ /* 0x002fca0000000000 */
[----:B------:R1:W-:Y:S01]  /*02b0*/  @P0 STS [R0+UR4], R7 ;  /* 0x0000000700000988 */ /* 0x0003e20008000804 */
[----:B------:R-:W-:Y:S01]  /*02c0*/  BAR.SYNC.DEFER_BLOCKING 0x0 ;  /* 0x0000000000007b1d */ /* 0x000fe20000010000 */
[----:B------:R-:W-:-:S05]  /*02d0*/  LOP3.LUT P0, RZ, R12, 0xff, RZ, 0xc0, !PT ;  /* 0x000000ff0cff7812 */ /* 0x000fca000780c0ff */
[----:B------:R-:W2:Y:S08]  /*02e0*/  LDS R5, [UR4] ;  /* 0x00000004ff057984 */ /* 0x000eb00008000800 */
[----:B-1----:R-:W-:Y:S05]  /*02f0*/  @P0 EXIT ;  /* 0x000000000000094d */ /* 0x002fea0003800000 */
[----:B------:R-:W0:Y:S01]  /*0300*/  LDC.64 R2, c[0x0][0x220] ;  /* 0x00008800ff027b82 */ /* 0x000e220000000a00 */
[----:B--2---:R-:W-:-:S05]  /*0310*/  FADD R5, RZ, R5 ;  /* 0x00000005ff057221 */ /* 0x004fca0000000000 */
[----:B0-----:R-:W-:Y:S01]  /*0320*/  STG.E desc[UR6][R2.64], R5 ;  /* 0x0000000502007986 */ /* 0x001fe2000c101906 */
[----:B------:R-:W-:Y:S05]  /*0330*/  EXIT ;  /* 0x000000000000794d */ /* 0x000fea0003800000 */
.L_x_0:
[----:B------:R-:W-:-:S00]  /*0340*/  BRA `(.L_x_0) ;  /* 0xfffffffc00fc7947 */ /* 0x000fc0000383ffff */
[----:B------:R-:W-:-:S00]  /*0350*/  NOP ;  /* 0x0000000000007918 */ /* 0x000fc00000000000 */
        /* <DEDUP_REMOVED lines=10> */
.L_x_1:


//--------------------- .nv.shared.triton_per_fused_dot_16 --------------------------
	.section	.nv.shared.triton_per_fused_dot_16,"aw",@nobits
	.sectionflags	@""
	.align	16
	.zero		1024


//--------------------- .nv.constant0.triton_per_fused_dot_16 --------------------------
	.section	.nv.constant0.triton_per_fused_dot_16,"a",@progbits
	.sectionflags	@""
	.align	4
.nv.constant0.triton_per_fused_dot_16:
	.zero		556
